	.headerflags	@"EF_CUDA_TEXMODE_UNIFIED EF_CUDA_64BIT_ADDRESS EF_CUDA_ACCELERATORS EF_CUDA_SM90 EF_CUDA_VIRTUAL_SM(EF_CUDA_SM90)"
	.elftype	@"ET_EXEC"


//--------------------- .nv.info                  --------------------------
	.section	.nv.info,"",@"SHT_CUDA_INFO"
	.align	4


	//----- nvinfo : EIATTR_REGCOUNT
	.align		4
        /*0000*/ 	.byte	0x04, 0x2f
        /*0002*/ 	.short	(.L_1 - .L_0)
	.align		4
.L_0:
        /*0004*/ 	.word	index@(triton_poi_fused_add_convolution_mul_neg_threshold_42)
        /*0008*/ 	.word	0x00000010


	//----- nvinfo : EIATTR_MIN_STACK_SIZE
	.align		4
.L_1:
        /*000c*/ 	.byte	0x04, 0x12
        /*000e*/ 	.short	(.L_3 - .L_2)
	.align		4
.L_2:
        /*0010*/ 	.word	index@(triton_poi_fused_add_convolution_mul_neg_threshold_42)
        /*0014*/ 	.word	0x00000000


	//----- nvinfo : EIATTR_FRAME_SIZE
	.align		4
.L_3:
        /*0018*/ 	.byte	0x04, 0x11
        /*001a*/ 	.short	(.L_5 - .L_4)
	.align		4
.L_4:
        /*001c*/ 	.word	index@(triton_poi_fused_add_convolution_mul_neg_threshold_42)
        /*0020*/ 	.word	0x00000000


	//----- nvinfo : EIATTR_MIN_STACK_SIZE
	.align		4
.L_5:
        /*0024*/ 	.byte	0x04, 0x12
        /*0026*/ 	.short	(.L_7 - .L_6)
	.align		4
.L_6:
        /*0028*/ 	.word	index@(triton_poi_fused_add_convolution_mul_neg_threshold_42)
        /*002c*/ 	.word	0x00000000
.L_7:


//--------------------- .nv.info.triton_poi_fused_add_convolution_mul_neg_threshold_42 --------------------------
	.section	.nv.info.triton_poi_fused_add_convolution_mul_neg_threshold_42,"",@"SHT_CUDA_INFO"
	.sectionflags	@""
	.align	4


	//----- nvinfo : EIATTR_CUDA_API_VERSION
	.align		4
        /*0000*/ 	.byte	0x04, 0x37
        /*0002*/ 	.short	(.L_9 - .L_8)
.L_8:
        /*0004*/ 	.word	0x0000007c


	//----- nvinfo : EIATTR_KPARAM_INFO
	.align		4
.L_9:
        /*0008*/ 	.byte	0x04, 0x17
        /*000a*/ 	.short	(.L_11 - .L_10)
.L_10:
        /*000c*/ 	.word	0x00000000
        /*0010*/ 	.short	0x0004
        /*0012*/ 	.short	0x0020
        /*0014*/ 	.byte	0x00, 0xf0, 0x11, 0x00


	//----- nvinfo : EIATTR_KPARAM_INFO
	.align		4
.L_11:
        /*0018*/ 	.byte	0x04, 0x17
        /*001a*/ 	.short	(.L_13 - .L_12)
.L_12:
        /*001c*/ 	.word	0x00000000
        /*0020*/ 	.short	0x0003
        /*0022*/ 	.short	0x0018
        /*0024*/ 	.byte	0x00, 0xf4, 0x21, 0x00


	//----- nvinfo : EIATTR_KPARAM_INFO
	.align		4
.L_13:
        /*0028*/ 	.byte	0x04, 0x17
        /*002a*/ 	.short	(.L_15 - .L_14)
.L_14:
        /*002c*/ 	.word	0x00000000
        /*0030*/ 	.short	0x0002
        /*0032*/ 	.short	0x0010
        /*0034*/ 	.byte	0x00, 0xf4, 0x21, 0x00


	//----- nvinfo : EIATTR_KPARAM_INFO
	.align		4
.L_15:
        /*0038*/ 	.byte	0x04, 0x17
        /*003a*/ 	.short	(.L_17 - .L_16)
.L_16:
        /*003c*/ 	.word	0x00000000
        /*0040*/ 	.short	0x0001
        /*0042*/ 	.short	0x0008
        /*0044*/ 	.byte	0x00, 0xf4, 0x21, 0x00


	//----- nvinfo : EIATTR_KPARAM_INFO
	.align		4
.L_17:
        /*0048*/ 	.byte	0x04, 0x17
        /*004a*/ 	.short	(.L_19 - .L_18)
.L_18:
        /*004c*/ 	.word	0x00000000
        /*0050*/ 	.short	0x0000
        /*0052*/ 	.short	0x0000
        /*0054*/ 	.byte	0x00, 0xf4, 0x21, 0x00


	//----- nvinfo : EIATTR_SPARSE_MMA_MASK
	.align		4
.L_19:
        /*0058*/ 	.byte	0x03, 0x50
        /*005a*/ 	.short	0x0000


	//----- nvinfo : EIATTR_MAXREG_COUNT
	.align		4
        /*005c*/ 	.byte	0x03, 0x1b
        /*005e*/ 	.short	0x00ff


	//----- nvinfo : EIATTR_EXIT_INSTR_OFFSETS
	.align		4
        /*0060*/ 	.byte	0x04, 0x1c
        /*0062*/ 	.short	(.L_21 - .L_20)


	//   ....[0]....
.L_20:
        /*0064*/ 	.word	0x00000270


	//   ....[1]....
        /*0068*/ 	.word	0x00000290


	//----- nvinfo : EIATTR_REQNTID
	.align		4
.L_21:
        /*006c*/ 	.byte	0x04, 0x10
        /*006e*/ 	.short	(.L_23 - .L_22)
.L_22:
        /*0070*/ 	.word	0x00000080
        /*0074*/ 	.word	0x00000001
        /*0078*/ 	.word	0x00000001


	//----- nvinfo : EIATTR_CBANK_PARAM_SIZE
	.align		4
.L_23:
        /*007c*/ 	.byte	0x03, 0x19
        /*007e*/ 	.short	0x0024


	//----- nvinfo : EIATTR_PARAM_CBANK
	.align		4
        /*0080*/ 	.byte	0x04, 0x0a
        /*0082*/ 	.short	(.L_25 - .L_24)
	.align		4
.L_24:
        /*0084*/ 	.word	index@(.nv.constant0.triton_poi_fused_add_convolution_mul_neg_threshold_42)
        /*0088*/ 	.short	0x0210
        /*008a*/ 	.short	0x0024


	//----- nvinfo : EIATTR_SW_WAR
	.align		4
.L_25:
        /*008c*/ 	.byte	0x04, 0x36
        /*008e*/ 	.short	(.L_27 - .L_26)
.L_26:
        /*0090*/ 	.word	0x00000008
.L_27:


//--------------------- .nv.callgraph             --------------------------
	.section	.nv.callgraph,"",@"SHT_CUDA_CALLGRAPH"
	.align	4
	.sectionentsize	8
	.align		4
        /*0000*/ 	.word	0x00000000
	.align		4
        /*0004*/ 	.word	0xffffffff
	.align		4
        /*0008*/ 	.word	0x00000000
	.align		4
        /*000c*/ 	.word	0xfffffffe
	.align		4
        /*0010*/ 	.word	0x00000000
	.align		4
        /*0014*/ 	.word	0xfffffffd
	.align		4
        /*0018*/ 	.word	0x00000000
	.align		4
        /*001c*/ 	.word	0xfffffffc


//--------------------- .text.triton_poi_fused_add_convolution_mul_neg_threshold_42 --------------------------
	.section	.text.triton_poi_fused_add_convolution_mul_neg_threshold_42,"ax",@progbits
	.align	128
        .global         triton_poi_fused_add_convolution_mul_neg_threshold_42
        .type           triton_poi_fused_add_convolution_mul_neg_threshold_42,@function
        .size           triton_poi_fused_add_convolution_mul_neg_threshold_42,(.L_x_1 - triton_poi_fused_add_convolution_mul_neg_threshold_42)
        .other          triton_poi_fused_add_convolution_mul_neg_threshold_42,@"STO_CUDA_ENTRY STV_DEFAULT"
triton_poi_fused_add_convolution_mul_neg_threshold_42:
.text.triton_poi_fused_add_convolution_mul_neg_threshold_42:
[----:B------:R-:W0:Y:S02]  /*0000*/  LDC R1, c[0x0][0x28] ;  /* 0x00000a00ff017b82 */ /* 0x000e240000000800 */
[----:B------:R-:W1:Y:S01]  /*0010*/  S2R R0, SR_TID.X ;  /* 0x0000000000007919 */ /* 0x000e620000002100 */
[----:B------:R-:W2:Y:S01]  /*0020*/  LDC.64 R4, c[0x0][0x218] ;  /* 0x00008600ff047b82 */ /* 0x000ea20000000a00 */
[----:B------:R-:W-:Y:S01]  /*0030*/  ULDC.64 UR4, c[0x0][0x208] ;  /* 0x0000820000047ab9 */ /* 0x000fe20000000a00 */
[----:B------:R-:W3:Y:S06]  /*0040*/  S2R R7, SR_CTAID.X ;  /* 0x0000000000077919 */ /* 0x000eec0000002500 */
[----:B------:R-:W4:Y:S01]  /*0050*/  LDC.64 R2, c[0x0][0x210] ;  /* 0x00008400ff027b82 */ /* 0x000f220000000a00 */
[----:B------:R-:W-:Y:S01]  /*0060*/  IMAD.MOV.U32 R11, RZ, RZ, 0x3e4ccccd ;  /* 0x3e4ccccdff0b7424 */ /* 0x000fe200078e00ff */
[----:B------:R-:W-:Y:S01]  /*0070*/  ULDC.64 UR6, c[0x0][0x220] ;  /* 0x0000880000067ab9 */ /* 0x000fe20000000a00 */
[----:B------:R-:W-:Y:S01]  /*0080*/  ULDC.64 UR8, c[0x0][0x228] ;  /* 0x00008a0000087ab9 */ /* 0x000fe20000000a00 */
[----:B-1----:R-:W-:-:S05]  /*0090*/  LOP3.LUT R0, R0, 0x7f, RZ, 0xc0, !PT ;  /* 0x0000007f00007812 */ /* 0x002fca00078ec0ff */
[----:B---3--:R-:W-:-:S04]  /*00a0*/  IMAD R7, R7, 0x80, R0 ;  /* 0x0000008007077824 */ /* 0x008fc800078e0200 */
[C---:B------:R-:W-:Y:S01]  /*00b0*/  IMAD.HI R0, R7.reuse, 0x30c30c31, RZ ;  /* 0x30c30c3107007827 */ /* 0x040fe200078e02ff */
[----:B------:R-:W-:-:S03]  /*00c0*/  ISETP.GE.AND P0, PT, R7, 0x540, PT ;  /* 0x000005400700780c */ /* 0x000fc60003f06270 */
[----:B----4-:R-:W-:Y:S01]  /*00d0*/  IMAD.WIDE R2, R7, 0x4, R2 ;  /* 0x0000000407027825 */ /* 0x010fe200078e0202 */
[----:B------:R-:W-:-:S04]  /*00e0*/  SHF.R.U32.HI R9, RZ, 0x1f, R0 ;  /* 0x0000001fff097819 */ /* 0x000fc80000011600 */
[----:B------:R-:W-:-:S05]  /*00f0*/  LEA.HI.SX32 R0, R0, R9, 0x1a ;  /* 0x0000000900007211 */ /* 0x000fca00078fd2ff */
[----:B------:R-:W-:Y:S02]  /*0100*/  IMAD R9, R0, -0x150, R7 ;  /* 0xfffffeb000097824 */ /* 0x000fe400078e0207 */
[----:B------:R-:W-:Y:S02]  /*0110*/  IMAD.MOV.U32 R0, RZ, RZ, RZ ;  /* 0x000000ffff007224 */ /* 0x000fe400078e00ff */
[----:B--2---:R-:W-:-:S04]  /*0120*/  IMAD.WIDE R4, R9, 0x4, R4 ;  /* 0x0000000409047825 */ /* 0x004fc800078e0204 */
[----:B------:R-:W-:Y:S01]  /*0130*/  IMAD.MOV.U32 R9, RZ, RZ, RZ ;  /* 0x000000ffff097224 */ /* 0x000fe200078e00ff */
[----:B------:R-:W2:Y:S05]  /*0140*/  @!P0 LDG.E R0, desc[UR4][R2.64] ;  /* 0x0000000402008981 */ /* 0x000eaa000c1e1900 */
[----:B------:R1:W2:Y:S01]  /*0150*/  @!P0 LDG.E.EL R9, desc[UR4][R4.64] ;  /* 0x0000000404098981 */ /* 0x0002a2000c2e1900 */
[----:B------:R-:W-:Y:S02]  /*0160*/  IADD3 R6, P3, R7, UR6, RZ ;  /* 0x0000000607067c10 */ /* 0x000fe4000ff7e0ff */
[----:B-1----:R-:W-:Y:S01]  /*0170*/  IADD3 R4, P2, R7, UR8, RZ ;  /* 0x0000000807047c10 */ /* 0x002fe2000ff5e0ff */
[----:B--2---:R-:W-:-:S04]  /*0180*/  FADD R0, R9, R0 ;  /* 0x0000000009007221 */ /* 0x004fc80000000000 */
[----:B------:R-:W-:-:S04]  /*0190*/  FFMA R0, R0, R11, 0.5 ;  /* 0x3f00000000007423 */ /* 0x000fc8000000000b */
[----:B------:R-:W-:-:S04]  /*01a0*/  FADD R0, RZ, -R0 ;  /* 0x80000000ff007221 */ /* 0x000fc80000000000 */
[----:B------:R-:W-:Y:S01]  /*01b0*/  FADD R8, RZ, -R0 ;  /* 0x80000000ff087221 */ /* 0x000fe20000000000 */
[----:B------:R-:W-:Y:S02]  /*01c0*/  FSETP.GTU.AND P1, PT, R0, -1, PT ;  /* 0xbf8000000000780b */ /* 0x000fe40003f2c000 */
[----:B------:R-:W-:Y:S02]  /*01d0*/  SHF.R.S32.HI R0, RZ, 0x1f, R7 ;  /* 0x0000001fff007819 */ /* 0x000fe40000011407 */
[----:B------:R-:W-:Y:S02]  /*01e0*/  FSEL R8, R8, 1, P1 ;  /* 0x3f80000008087808 */ /* 0x000fe40000800000 */
[----:B------:R-:W-:Y:S02]  /*01f0*/  IADD3.X R7, R0, UR7, RZ, P3, !PT ;  /* 0x0000000700077c10 */ /* 0x000fe40009ffe4ff */
[----:B------:R-:W-:Y:S02]  /*0200*/  FSETP.GTU.AND P3, PT, R8, RZ, PT ;  /* 0x000000ff0800720b */ /* 0x000fe40003f6c000 */
[----:B------:R-:W-:-:S02]  /*0210*/  SEL R11, RZ, 0x1, P1 ;  /* 0x00000001ff0b7807 */ /* 0x000fc40000800000 */
[----:B------:R-:W-:Y:S02]  /*0220*/  IADD3.X R5, R0, UR9, RZ, P2, !PT ;  /* 0x0000000900057c10 */ /* 0x000fe400097fe4ff */
[----:B------:R-:W-:Y:S01]  /*0230*/  SEL R13, RZ, 0x1, P3 ;  /* 0x00000001ff0d7807 */ /* 0x000fe20001800000 */
[----:B------:R1:W-:Y:S01]  /*0240*/  @!P0 STG.E.U8 desc[UR4][R6.64], R11 ;  /* 0x0000000b06008986 */ /* 0x0003e2000c101104 */
[----:B------:R-:W-:-:S03]  /*0250*/  FSEL R9, R8, RZ, P3 ;  /* 0x000000ff08097208 */ /* 0x000fc60001800000 */
[----:B------:R1:W-:Y:S01]  /*0260*/  @!P0 STG.E.U8 desc[UR4][R4.64], R13 ;  /* 0x0000000d04008986 */ /* 0x0003e2000c101104 */
[----:B------:R-:W-:Y:S05]  /*0270*/  @P0 EXIT ;  /* 0x000000000000094d */ /* 0x000fea0003800000 */
[----:B------:R-:W-:Y:S01]  /*0280*/  STG.E desc[UR4][R2.64], R9 ;  /* 0x0000000902007986 */ /* 0x000fe2000c101904 */
[----:B------:R-:W-:Y:S05]  /*0290*/  EXIT ;  /* 0x000000000000794d */ /* 0x000fea0003800000 */
.L_x_0:
[----:B------:R-:W-:-:S00]  /*02a0*/  BRA `(.L_x_0) ;  /* 0xfffffffc00fc7947 */ /* 0x000fc0000383ffff */
[----:B------:R-:W-:-:S00]  /*02b0*/  NOP ;  /* 0x0000000000007918 */ /* 0x000fc00000000000 */
        /* <DEDUP_REMOVED lines=12> */
.L_x_1:


//--------------------- .nv.constant0.triton_poi_fused_add_convolution_mul_neg_threshold_42 --------------------------
	.section	.nv.constant0.triton_poi_fused_add_convolution_mul_neg_threshold_42,"a",@progbits
	.sectionflags	@""
	.align	4
.nv.constant0.triton_poi_fused_add_convolution_mul_neg_threshold_42:
	.zero		564
